	.headerflags	@"EF_CUDA_TEXMODE_UNIFIED EF_CUDA_64BIT_ADDRESS EF_CUDA_ACCELERATORS EF_CUDA_SM90 EF_CUDA_VIRTUAL_SM(EF_CUDA_SM90)"
	.elftype	@"ET_EXEC"


//--------------------- .nv.info                  --------------------------
	.section	.nv.info,"",@"SHT_CUDA_INFO"
	.align	4


	//----- nvinfo : EIATTR_REGCOUNT
	.align		4
        /*0000*/ 	.byte	0x04, 0x2f
        /*0002*/ 	.short	(.L_1 - .L_0)
	.align		4
.L_0:
        /*0004*/ 	.word	index@(triton_poi_fused_convolution_leaky_relu_8)
        /*0008*/ 	.word	0x00000010


	//----- nvinfo : EIATTR_MIN_STACK_SIZE
	.align		4
.L_1:
        /*000c*/ 	.byte	0x04, 0x12
        /*000e*/ 	.short	(.L_3 - .L_2)
	.align		4
.L_2:
        /*0010*/ 	.word	index@(triton_poi_fused_convolution_leaky_relu_8)
        /*0014*/ 	.word	0x00000000


	//----- nvinfo : EIATTR_FRAME_SIZE
	.align		4
.L_3:
        /*0018*/ 	.byte	0x04, 0x11
        /*001a*/ 	.short	(.L_5 - .L_4)
	.align		4
.L_4:
        /*001c*/ 	.word	index@(triton_poi_fused_convolution_leaky_relu_8)
        /*0020*/ 	.word	0x00000000


	//----- nvinfo : EIATTR_MIN_STACK_SIZE
	.align		4
.L_5:
        /*0024*/ 	.byte	0x04, 0x12
        /*0026*/ 	.short	(.L_7 - .L_6)
	.align		4
.L_6:
        /*0028*/ 	.word	index@(triton_poi_fused_convolution_leaky_relu_8)
        /*002c*/ 	.word	0x00000000
.L_7:


//--------------------- .nv.info.triton_poi_fused_convolution_leaky_relu_8 --------------------------
	.section	.nv.info.triton_poi_fused_convolution_leaky_relu_8,"",@"SHT_CUDA_INFO"
	.sectionflags	@""
	.align	4


	//----- nvinfo : EIATTR_CUDA_API_VERSION
	.align		4
        /*0000*/ 	.byte	0x04, 0x37
        /*0002*/ 	.short	(.L_9 - .L_8)
.L_8:
        /*0004*/ 	.word	0x0000007c


	//----- nvinfo : EIATTR_KPARAM_INFO
	.align		4
.L_9:
        /*0008*/ 	.byte	0x04, 0x17
        /*000a*/ 	.short	(.L_11 - .L_10)
.L_10:
        /*000c*/ 	.word	0x00000000
        /*0010*/ 	.short	0x0003
        /*0012*/ 	.short	0x0018
        /*0014*/ 	.byte	0x00, 0xf0, 0x11, 0x00


	//----- nvinfo : EIATTR_KPARAM_INFO
	.align		4
.L_11:
        /*0018*/ 	.byte	0x04, 0x17
        /*001a*/ 	.short	(.L_13 - .L_12)
.L_12:
        /*001c*/ 	.word	0x00000000
        /*0020*/ 	.short	0x0002
        /*0022*/ 	.short	0x0010
        /*0024*/ 	.byte	0x00, 0xf4, 0x21, 0x00


	//----- nvinfo : EIATTR_KPARAM_INFO
	.align		4
.L_13:
        /*0028*/ 	.byte	0x04, 0x17
        /*002a*/ 	.short	(.L_15 - .L_14)
.L_14:
        /*002c*/ 	.word	0x00000000
        /*0030*/ 	.short	0x0001
        /*0032*/ 	.short	0x0008
        /*0034*/ 	.byte	0x00, 0xf4, 0x21, 0x00


	//----- nvinfo : EIATTR_KPARAM_INFO
	.align		4
.L_15:
        /*0038*/ 	.byte	0x04, 0x17
        /*003a*/ 	.short	(.L_17 - .L_16)
.L_16:
        /*003c*/ 	.word	0x00000000
        /*0040*/ 	.short	0x0000
        /*0042*/ 	.short	0x0000
        /*0044*/ 	.byte	0x00, 0xf4, 0x21, 0x00


	//----- nvinfo : EIATTR_SPARSE_MMA_MASK
	.align		4
.L_17:
        /*0048*/ 	.byte	0x03, 0x50
        /*004a*/ 	.short	0x0000


	//----- nvinfo : EIATTR_MAXREG_COUNT
	.align		4
        /*004c*/ 	.byte	0x03, 0x1b
        /*004e*/ 	.short	0x00ff


	//----- nvinfo : EIATTR_EXIT_INSTR_OFFSETS
	.align		4
        /*0050*/ 	.byte	0x04, 0x1c
        /*0052*/ 	.short	(.L_19 - .L_18)


	//   ....[0]....
.L_18:
        /*0054*/ 	.word	0x00000260


	//   ....[1]....
        /*0058*/ 	.word	0x00000280


	//----- nvinfo : EIATTR_REQNTID
	.align		4
.L_19:
        /*005c*/ 	.byte	0x04, 0x10
        /*005e*/ 	.short	(.L_21 - .L_20)
.L_20:
        /*0060*/ 	.word	0x00000080
        /*0064*/ 	.word	0x00000001
        /*0068*/ 	.word	0x00000001


	//----- nvinfo : EIATTR_CBANK_PARAM_SIZE
	.align		4
.L_21:
        /*006c*/ 	.byte	0x03, 0x19
        /*006e*/ 	.short	0x001c


	//----- nvinfo : EIATTR_PARAM_CBANK
	.align		4
        /*0070*/ 	.byte	0x04, 0x0a
        /*0072*/ 	.short	(.L_23 - .L_22)
	.align		4
.L_22:
        /*0074*/ 	.word	index@(.nv.constant0.triton_poi_fused_convolution_leaky_relu_8)
        /*0078*/ 	.short	0x0210
        /*007a*/ 	.short	0x001c


	//----- nvinfo : EIATTR_SW_WAR
	.align		4
.L_23:
        /*007c*/ 	.byte	0x04, 0x36
        /*007e*/ 	.short	(.L_25 - .L_24)
.L_24:
        /*0080*/ 	.word	0x00000008
.L_25:


//--------------------- .nv.callgraph             --------------------------
	.section	.nv.callgraph,"",@"SHT_CUDA_CALLGRAPH"
	.align	4
	.sectionentsize	8
	.align		4
        /*0000*/ 	.word	0x00000000
	.align		4
        /*0004*/ 	.word	0xffffffff
	.align		4
        /*0008*/ 	.word	0x00000000
	.align		4
        /*000c*/ 	.word	0xfffffffe
	.align		4
        /*0010*/ 	.word	0x00000000
	.align		4
        /*0014*/ 	.word	0xfffffffd
	.align		4
        /*0018*/ 	.word	0x00000000
	.align		4
        /*001c*/ 	.word	0xfffffffc


//--------------------- .text.triton_poi_fused_convolution_leaky_relu_8 --------------------------
	.section	.text.triton_poi_fused_convolution_leaky_relu_8,"ax",@progbits
	.align	128
        .global         triton_poi_fused_convolution_leaky_relu_8
        .type           triton_poi_fused_convolution_leaky_relu_8,@function
        .size           triton_poi_fused_convolution_leaky_relu_8,(.L_x_1 - triton_poi_fused_convolution_leaky_relu_8)
        .other          triton_poi_fused_convolution_leaky_relu_8,@"STO_CUDA_ENTRY STV_DEFAULT"
triton_poi_fused_convolution_leaky_relu_8:
.text.triton_poi_fused_convolution_leaky_relu_8:
[----:B------:R-:W0:Y:S02]  /*0000*/  LDC R1, c[0x0][0x28] ;  /* 0x00000a00ff017b82 */ /* 0x000e240000000800 */
[----:B------:R-:W1:Y:S01]  /*0010*/  S2R R0, SR_TID.X ;  /* 0x0000000000007919 */ /* 0x000e620000002100 */
[----:B------:R-:W2:Y:S01]  /*0020*/  LDC.64 R4, c[0x0][0x218] ;  /* 0x00008600ff047b82 */ /* 0x000ea20000000a00 */
[----:B------:R-:W-:Y:S01]  /*0030*/  IMAD.MOV.U32 R11, RZ, RZ, RZ ;  /* 0x000000ffff0b7224 */ /* 0x000fe200078e00ff */
[----:B------:R-:W-:Y:S01]  /*0040*/  ULDC.64 UR4, c[0x0][0x208] ;  /* 0x0000820000047ab9 */ /* 0x000fe20000000a00 */
[----:B------:R-:W3:Y:S01]  /*0050*/  S2R R7, SR_CTAID.X ;  /* 0x0000000000077919 */ /* 0x000ee20000002500 */
[----:B------:R-:W-:Y:S01]  /*0060*/  ULDC.64 UR6, c[0x0][0x220] ;  /* 0x0000880000067ab9 */ /* 0x000fe20000000a00 */
[----:B-1----:R-:W-:Y:S01]  /*0070*/  IMAD.SHL.U32 R0, R0, 0x2, RZ ;  /* 0x0000000200007824 */ /* 0x002fe200078e00ff */
[----:B---3--:R-:W-:-:S04]  /*0080*/  SHF.R.S32.HI R2, RZ, 0x17, R7 ;  /* 0x00000017ff027819 */ /* 0x008fc80000011407 */
[----:B------:R-:W-:Y:S02]  /*0090*/  LOP3.LUT R0, R0, 0xfe, RZ, 0xc0, !PT ;  /* 0x000000fe00007812 */ /* 0x000fe400078ec0ff */
[----:B------:R-:W-:-:S03]  /*00a0*/  SGXT R2, R2, 0x1 ;  /* 0x000000010202781a */ /* 0x000fc60000000200 */
[----:B------:R-:W-:-:S05]  /*00b0*/  IMAD R7, R7, 0x100, R0 ;  /* 0x0000010007077824 */ /* 0x000fca00078e0200 */
[----:B------:R-:W-:Y:S02]  /*00c0*/  LEA.HI R0, R2, R7, RZ, 0x6 ;  /* 0x0000000702007211 */ /* 0x000fe400078f30ff */
[----:B------:R-:W1:Y:S01]  /*00d0*/  LDC.64 R2, c[0x0][0x210] ;  /* 0x00008400ff027b82 */ /* 0x000e620000000a00 */
[----:B------:R-:W-:Y:S02]  /*00e0*/  ISETP.GE.AND P2, PT, R7, 0x300, PT ;  /* 0x000003000700780c */ /* 0x000fe40003f46270 */
[----:B------:R-:W-:-:S05]  /*00f0*/  SHF.R.S32.HI R0, RZ, 0x6, R0 ;  /* 0x00000006ff007819 */ /* 0x000fca0000011400 */
[----:B------:R-:W-:-:S05]  /*0100*/  IMAD.HI R6, R0, 0x55555556, RZ ;  /* 0x5555555600067827 */ /* 0x000fca00078e02ff */
[----:B------:R-:W-:-:S05]  /*0110*/  LEA.HI R9, R6, R6, RZ, 0x1 ;  /* 0x0000000606097211 */ /* 0x000fca00078f08ff */
[----:B------:R-:W-:Y:S02]  /*0120*/  IMAD R9, R9, -0x3, R0 ;  /* 0xfffffffd09097824 */ /* 0x000fe400078e0200 */
[----:B------:R-:W-:Y:S02]  /*0130*/  IMAD.MOV.U32 R0, RZ, RZ, RZ ;  /* 0x000000ffff007224 */ /* 0x000fe400078e00ff */
[----:B--2---:R-:W-:Y:S01]  /*0140*/  IMAD.WIDE R4, R9, 0x4, R4 ;  /* 0x0000000409047825 */ /* 0x004fe200078e0204 */
[----:B------:R-:W-:-:S03]  /*0150*/  CS2R R8, SRZ ;  /* 0x0000000000087805 */ /* 0x000fc6000001ff00 */
[----:B-1----:R-:W-:Y:S01]  /*0160*/  IMAD.WIDE R2, R7, 0x4, R2 ;  /* 0x0000000407027825 */ /* 0x002fe200078e0202 */
[----:B------:R-:W2:Y:S04]  /*0170*/  @!P2 LDG.E.EL R11, desc[UR4][R4.64] ;  /* 0x00000004040ba981 */ /* 0x000ea8000c2e1900 */
[----:B------:R-:W2:Y:S04]  /*0180*/  @!P2 LDG.E.64 R8, desc[UR4][R2.64] ;  /* 0x000000040208a981 */ /* 0x000ea8000c1e1b00 */
[----:B------:R-:W3:Y:S01]  /*0190*/  @!P2 LDG.E.EL R0, desc[UR4][R4.64] ;  /* 0x000000040400a981 */ /* 0x000ee2000c2e1900 */
[----:B------:R-:W-:-:S04]  /*01a0*/  IADD3 R6, P3, R7, UR6, RZ ;  /* 0x0000000607067c10 */ /* 0x000fc8000ff7e0ff */
[----:B------:R-:W-:Y:S02]  /*01b0*/  LEA.HI.X.SX32 R7, R7, UR7, 0x1, P3 ;  /* 0x0000000707077c11 */ /* 0x000fe400098f0eff */
[----:B--2---:R-:W-:Y:S02]  /*01c0*/  FSETP.GT.AND P1, PT, R8, -R11, PT ;  /* 0x8000000b0800720b */ /* 0x004fe40003f24000 */
[----:B---3--:R-:W-:Y:S02]  /*01d0*/  FSETP.GT.AND P0, PT, R9, -R0, PT ;  /* 0x800000000900720b */ /* 0x008fe40003f04000 */
[----:B------:R-:W-:Y:S02]  /*01e0*/  SEL R10, RZ, 0x1, !P1 ;  /* 0x00000001ff0a7807 */ /* 0x000fe40004800000 */
[----:B------:R-:W-:Y:S01]  /*01f0*/  SEL R13, RZ, 0x100, !P0 ;  /* 0x00000100ff0d7807 */ /* 0x000fe20004000000 */
[----:B------:R-:W-:-:S04]  /*0200*/  FADD R8, R11, R8 ;  /* 0x000000080b087221 */ /* 0x000fc80000000000 */
[----:B------:R-:W-:Y:S02]  /*0210*/  IMAD.IADD R13, R10, 0x1, R13 ;  /* 0x000000010a0d7824 */ /* 0x000fe400078e020d */
[----:B------:R-:W-:Y:S01]  /*0220*/  FADD R9, R0, R9 ;  /* 0x0000000900097221 */ /* 0x000fe20000000000 */
[----:B------:R-:W-:Y:S02]  /*0230*/  @!P1 FMUL R8, R8, 0.10000000149011611938 ;  /* 0x3dcccccd08089820 */ /* 0x000fe40000400000 */
[----:B------:R1:W-:Y:S01]  /*0240*/  @!P2 STG.E.U16 desc[UR4][R6.64], R13 ;  /* 0x0000000d0600a986 */ /* 0x0003e2000c101504 */
[----:B------:R-:W-:Y:S01]  /*0250*/  @!P0 FMUL R9, R9, 0.10000000149011611938 ;  /* 0x3dcccccd09098820 */ /* 0x000fe20000400000 */
[----:B------:R-:W-:Y:S06]  /*0260*/  @P2 EXIT ;  /* 0x000000000000294d */ /* 0x000fec0003800000 */
[----:B------:R-:W-:Y:S01]  /*0270*/  STG.E.64 desc[UR4][R2.64], R8 ;  /* 0x0000000802007986 */ /* 0x000fe2000c101b04 */
[----:B------:R-:W-:Y:S05]  /*0280*/  EXIT ;  /* 0x000000000000794d */ /* 0x000fea0003800000 */
.L_x_0:
[----:B------:R-:W-:-:S00]  /*0290*/  BRA `(.L_x_0) ;  /* 0xfffffffc00fc7947 */ /* 0x000fc0000383ffff */
[----:B------:R-:W-:-:S00]  /*02a0*/  NOP ;  /* 0x0000000000007918 */ /* 0x000fc00000000000 */
        /* <DEDUP_REMOVED lines=13> */
.L_x_1:


//--------------------- .nv.constant0.triton_poi_fused_convolution_leaky_relu_8 --------------------------
	.section	.nv.constant0.triton_poi_fused_convolution_leaky_relu_8,"a",@progbits
	.sectionflags	@""
	.align	4
.nv.constant0.triton_poi_fused_convolution_leaky_relu_8:
	.zero		556
